//
// Generated by NVIDIA NVVM Compiler
//
// Compiler Build ID: CL-36424714
// Cuda compilation tools, release 13.0, V13.0.88
// Based on NVVM 20.0.0
//

.version 9.0
.target sm_100
.address_size 64

	// .globl	_Z12searchKernelmP6ResultPViS2_mmm

.visible .entry _Z12searchKernelmP6ResultPViS2_mmm(
	.param .u64 _Z12searchKernelmP6ResultPViS2_mmm_param_0,
	.param .u64 .ptr .align 1 _Z12searchKernelmP6ResultPViS2_mmm_param_1,
	.param .u64 .ptr .align 1 _Z12searchKernelmP6ResultPViS2_mmm_param_2,
	.param .u64 .ptr .align 1 _Z12searchKernelmP6ResultPViS2_mmm_param_3,
	.param .u64 _Z12searchKernelmP6ResultPViS2_mmm_param_4,
	.param .u64 _Z12searchKernelmP6ResultPViS2_mmm_param_5,
	.param .u64 _Z12searchKernelmP6ResultPViS2_mmm_param_6
)
{
	.reg .pred 	%p<3>;
	.reg .b32 	%r<57>;
	.reg .b64 	%rd<75>;

	ld.param.u64 	%rd15, [_Z12searchKernelmP6ResultPViS2_mmm_param_0];
	ld.param.u64 	%rd10, [_Z12searchKernelmP6ResultPViS2_mmm_param_1];
	ld.param.u64 	%rd11, [_Z12searchKernelmP6ResultPViS2_mmm_param_2];
	ld.param.u64 	%rd12, [_Z12searchKernelmP6ResultPViS2_mmm_param_4];
	ld.param.u64 	%rd13, [_Z12searchKernelmP6ResultPViS2_mmm_param_5];
	ld.param.u64 	%rd14, [_Z12searchKernelmP6ResultPViS2_mmm_param_6];
	mov.u32 	%r1, %ctaid.x;
	mov.u32 	%r2, %ntid.x;
	mov.u32 	%r3, %tid.x;
	mad.lo.s32 	%r4, %r1, %r2, %r3;
	cvt.u64.u32 	%rd16, %r4;
	add.s64 	%rd17, %rd15, %rd16;
	shl.b64 	%rd18, %rd17, 4;
	and.b64  	%rd19, %rd12, 15;
	or.b64  	%rd1, %rd19, %rd18;
	xor.b64  	%rd20, %rd1, 7640891576956012809;
	shr.u64 	%rd21, %rd20, 30;
	xor.b64  	%rd22, %rd21, %rd20;
	mul.lo.s64 	%rd23, %rd22, -4658895280553007687;
	shr.u64 	%rd24, %rd23, 27;
	xor.b64  	%rd25, %rd24, %rd23;
	mul.lo.s64 	%rd26, %rd25, -7723592293110705685;
	shr.u64 	%rd27, %rd26, 31;
	xor.b64  	%rd2, %rd27, %rd26;
	add.s64 	%rd28, %rd20, -7046029254386353131;
	shr.u64 	%rd29, %rd28, 30;
	xor.b64  	%rd30, %rd29, %rd28;
	mul.lo.s64 	%rd31, %rd30, -4658895280553007687;
	shr.u64 	%rd32, %rd31, 27;
	xor.b64  	%rd33, %rd32, %rd31;
	mul.lo.s64 	%rd34, %rd33, -7723592293110705685;
	shr.u64 	%rd35, %rd34, 31;
	xor.b64  	%rd3, %rd35, %rd34;
	cvt.u32.u64 	%r5, %rd1;
	cvt.u32.u64 	%r6, %rd12;
	xor.b32  	%r7, %r5, %r6;
	cvt.u32.u64 	%r8, %rd13;
	cvt.u32.u64 	%r9, %rd14;
	xor.b64  	%rd36, %rd3, %rd2;
	mov.b64 	{%r10, %r11}, %rd2;
	shf.l.wrap.b32 	%r12, %r11, %r10, 17;
	shf.l.wrap.b32 	%r13, %r10, %r11, 17;
	mov.b64 	%rd37, {%r13, %r12};
	shl.b64 	%rd38, %rd36, 21;
	xor.b64  	%rd39, %rd37, %rd38;
	xor.b64  	%rd40, %rd39, %rd36;
	mov.b64 	{%r14, %r15}, %rd36;
	shf.l.wrap.b32 	%r16, %r14, %r15, 28;
	shf.l.wrap.b32 	%r17, %r15, %r14, 28;
	mov.b64 	%rd41, {%r17, %r16};
	add.s64 	%rd42, %rd40, %rd41;
	mov.b64 	{%r18, %r19}, %rd42;
	shf.l.wrap.b32 	%r20, %r18, %r19, 17;
	shf.l.wrap.b32 	%r21, %r19, %r18, 17;
	mov.b64 	%rd43, {%r21, %r20};
	add.s64 	%rd4, %rd43, %rd40;
	{ .reg .b32 tmp; mov.b64 {tmp, %r22}, %rd4; }
	or.b32  	%r23, %r22, 1;
	xor.b64  	%rd44, %rd40, %rd41;
	mov.b64 	{%r24, %r25}, %rd40;
	shf.l.wrap.b32 	%r26, %r25, %r24, 17;
	shf.l.wrap.b32 	%r27, %r24, %r25, 17;
	mov.b64 	%rd45, {%r27, %r26};
	shl.b64 	%rd46, %rd44, 21;
	xor.b64  	%rd47, %rd45, %rd46;
	xor.b64  	%rd5, %rd47, %rd44;
	mov.b64 	{%r28, %r29}, %rd44;
	shf.l.wrap.b32 	%r30, %r28, %r29, 28;
	shf.l.wrap.b32 	%r31, %r29, %r28, 28;
	mov.b64 	%rd6, {%r31, %r30};
	xor.b64  	%rd48, %rd5, %rd6;
	mov.b64 	{%r32, %r33}, %rd5;
	shf.l.wrap.b32 	%r34, %r33, %r32, 17;
	shf.l.wrap.b32 	%r35, %r32, %r33, 17;
	mov.b64 	%rd49, {%r35, %r34};
	shl.b64 	%rd50, %rd48, 21;
	xor.b64  	%rd51, %rd49, %rd50;
	xor.b64  	%rd52, %rd51, %rd48;
	mov.b64 	{%r36, %r37}, %rd48;
	shf.l.wrap.b32 	%r38, %r36, %r37, 28;
	shf.l.wrap.b32 	%r39, %r37, %r36, 28;
	mov.b64 	%rd53, {%r39, %r38};
	add.s64 	%rd54, %rd52, %rd53;
	mov.b64 	{%r40, %r41}, %rd54;
	shf.l.wrap.b32 	%r42, %r40, %r41, 17;
	shf.l.wrap.b32 	%r43, %r41, %r40, 17;
	mov.b64 	%rd55, {%r43, %r42};
	add.s64 	%rd7, %rd55, %rd52;
	{ .reg .b32 tmp; mov.b64 {tmp, %r44}, %rd7; }
	or.b32  	%r45, %r44, 1;
	mul.lo.s32 	%r46, %r23, %r8;
	mad.lo.s32 	%r47, %r45, %r9, %r46;
	setp.ne.s32 	%p1, %r47, %r7;
	@%p1 bra 	$L__BB0_3;
	add.s64 	%rd56, %rd3, %rd2;
	mov.b64 	{%r48, %r49}, %rd56;
	shf.l.wrap.b32 	%r50, %r48, %r49, 17;
	shf.l.wrap.b32 	%r51, %r49, %r48, 17;
	mov.b64 	%rd57, {%r51, %r50};
	add.s64 	%rd58, %rd57, %rd2;
	and.b64  	%rd59, %rd58, -4294967296;
	shr.s64 	%rd60, %rd4, 32;
	add.s64 	%rd61, %rd60, %rd59;
	or.b64  	%rd8, %rd61, 1;
	add.s64 	%rd62, %rd5, %rd6;
	mov.b64 	{%r52, %r53}, %rd62;
	shf.l.wrap.b32 	%r54, %r52, %r53, 17;
	shf.l.wrap.b32 	%r55, %r53, %r52, 17;
	mov.b64 	%rd63, {%r55, %r54};
	add.s64 	%rd64, %rd63, %rd5;
	and.b64  	%rd65, %rd64, -4294967296;
	shr.s64 	%rd66, %rd7, 32;
	add.s64 	%rd67, %rd66, %rd65;
	or.b64  	%rd9, %rd67, 1;
	mul.lo.s64 	%rd68, %rd8, %rd13;
	mad.lo.s64 	%rd69, %rd9, %rd14, %rd68;
	xor.b64  	%rd70, %rd69, %rd1;
	setp.ne.s64 	%p2, %rd70, %rd12;
	@%p2 bra 	$L__BB0_3;
	cvta.to.global.u64 	%rd71, %rd11;
	atom.global.add.u32 	%r56, [%rd71], 1;
	cvta.to.global.u64 	%rd72, %rd10;
	mul.wide.s32 	%rd73, %r56, 24;
	add.s64 	%rd74, %rd72, %rd73;
	st.global.u64 	[%rd74], %rd1;
	st.global.u64 	[%rd74+8], %rd8;
	st.global.u64 	[%rd74+16], %rd9;
$L__BB0_3:
	ret;

}


// ===== COMPILED SASS (sm_100) =====

	.target	sm_100

	.elftype	@"ET_EXEC"


//--------------------- .note.nv.tkinfo           --------------------------
	.section	.note.nv.tkinfo,"",@"SHT_NOTE"
	.sectionflags	@"SHF_NOTE_NV_TKINFO"
	.tkinfo
        /*0018*/ 	.word	0x00000002
        /*0030*/ 	.string	""
        /*0030*/ 	.string	"ptxas"
        /*0030*/ 	.string	"Cuda compilation tools, release 13.0, V13.0.88"
        /*0030*/ 	.string	"Build cuda_13.0.r13.0/compiler.36424714_0"
        /*0030*/ 	.string	"-arch sm_100 -m 64 "



//--------------------- .note.nv.cuinfo           --------------------------
	.section	.note.nv.cuinfo,"",@"SHT_NOTE"
	.sectionflags	@"SHF_NOTE_NV_CUINFO"
        /*0018*/ 	.short	0x0002
        /*001a*/ 	.short	0x0064
        /*001c*/ 	.short	0x0082
	.zero		2


//--------------------- .nv.info                  --------------------------
	.section	.nv.info,"",@"SHT_CUDA_INFO"
	.align	4


	//----- nvinfo : EIATTR_REGCOUNT
	.align		4
        /*0000*/ 	.byte	0x04, 0x2f
        /*0002*/ 	.short	(.L_1 - .L_0)
	.align		4
.L_0:
        /*0004*/ 	.word	index@(_Z12searchKernelmP6ResultPViS2_mmm)
        /*0008*/ 	.word	0x0000001a


	//----- nvinfo : EIATTR_FRAME_SIZE
	.align		4
.L_1:
        /*000c*/ 	.byte	0x04, 0x11
        /*000e*/ 	.short	(.L_3 - .L_2)
	.align		4
.L_2:
        /*0010*/ 	.word	index@(_Z12searchKernelmP6ResultPViS2_mmm)
        /*0014*/ 	.word	0x00000000


	//----- nvinfo : EIATTR_MIN_STACK_SIZE
	.align		4
.L_3:
        /*0018*/ 	.byte	0x04, 0x12
        /*001a*/ 	.short	(.L_5 - .L_4)
	.align		4
.L_4:
        /*001c*/ 	.word	index@(_Z12searchKernelmP6ResultPViS2_mmm)
        /*0020*/ 	.word	0x00000000
.L_5:


//--------------------- .nv.compat                --------------------------
	.section	.nv.compat,"",@"SHT_CUDA_COMPAT_INFO"
	.align	4
        /*0000*/ 	.byte	0x02, 0x09, 0x00, 0x00, 0x02, 0x02, 0x01, 0x00, 0x02, 0x05, 0x05, 0x00, 0x03, 0x07, 0x01, 0x01
        /*0010*/ 	.byte	0x02, 0x03, 0x00, 0x00, 0x02, 0x06, 0x01, 0x00, 0x04, 0x0b, 0x08, 0x00, 0x09, 0x00, 0x00, 0x00
        /*0020*/ 	.byte	0x00, 0x00, 0x00, 0x00


//--------------------- .nv.info._Z12searchKernelmP6ResultPViS2_mmm --------------------------
	.section	.nv.info._Z12searchKernelmP6ResultPViS2_mmm,"",@"SHT_CUDA_INFO"
	.sectionflags	@""
	.align	4


	//----- nvinfo : EIATTR_CUDA_API_VERSION
	.align		4
        /*0000*/ 	.byte	0x04, 0x37
        /*0002*/ 	.short	(.L_7 - .L_6)
.L_6:
        /*0004*/ 	.word	0x00000082


	//----- nvinfo : EIATTR_KPARAM_INFO
	.align		4
.L_7:
        /*0008*/ 	.byte	0x04, 0x17
        /*000a*/ 	.short	(.L_9 - .L_8)
.L_8:
        /*000c*/ 	.word	0x00000000
        /*0010*/ 	.short	0x0006
        /*0012*/ 	.short	0x0030
        /*0014*/ 	.byte	0x00, 0xf0, 0x21, 0x00


	//----- nvinfo : EIATTR_KPARAM_INFO
	.align		4
.L_9:
        /*0018*/ 	.byte	0x04, 0x17
        /*001a*/ 	.short	(.L_11 - .L_10)
.L_10:
        /*001c*/ 	.word	0x00000000
        /*0020*/ 	.short	0x0005
        /*0022*/ 	.short	0x0028
        /*0024*/ 	.byte	0x00, 0xf0, 0x21, 0x00


	//----- nvinfo : EIATTR_KPARAM_INFO
	.align		4
.L_11:
        /*0028*/ 	.byte	0x04, 0x17
        /*002a*/ 	.short	(.L_13 - .L_12)
.L_12:
        /*002c*/ 	.word	0x00000000
        /*0030*/ 	.short	0x0004
        /*0032*/ 	.short	0x0020
        /*0034*/ 	.byte	0x00, 0xf0, 0x21, 0x00


	//----- nvinfo : EIATTR_KPARAM_INFO
	.align		4
.L_13:
        /*0038*/ 	.byte	0x04, 0x17
        /*003a*/ 	.short	(.L_15 - .L_14)
.L_14:
        /*003c*/ 	.word	0x00000000
        /*0040*/ 	.short	0x0003
        /*0042*/ 	.short	0x0018
        /*0044*/ 	.byte	0x00, 0xf5, 0x21, 0x00


	//----- nvinfo : EIATTR_KPARAM_INFO
	.align		4
.L_15:
        /*0048*/ 	.byte	0x04, 0x17
        /*004a*/ 	.short	(.L_17 - .L_16)
.L_16:
        /*004c*/ 	.word	0x00000000
        /*0050*/ 	.short	0x0002
        /*0052*/ 	.short	0x0010
        /*0054*/ 	.byte	0x00, 0xf5, 0x21, 0x00


	//----- nvinfo : EIATTR_KPARAM_INFO
	.align		4
.L_17:
        /*0058*/ 	.byte	0x04, 0x17
        /*005a*/ 	.short	(.L_19 - .L_18)
.L_18:
        /*005c*/ 	.word	0x00000000
        /*0060*/ 	.short	0x0001
        /*0062*/ 	.short	0x0008
        /*0064*/ 	.byte	0x00, 0xf5, 0x21, 0x00


	//----- nvinfo : EIATTR_KPARAM_INFO
	.align		4
.L_19:
        /*0068*/ 	.byte	0x04, 0x17
        /*006a*/ 	.short	(.L_21 - .L_20)
.L_20:
        /*006c*/ 	.word	0x00000000
        /*0070*/ 	.short	0x0000
        /*0072*/ 	.short	0x0000
        /*0074*/ 	.byte	0x00, 0xf0, 0x21, 0x00


	//----- nvinfo : EIATTR_SPARSE_MMA_MASK
	.align		4
.L_21:
        /*0078*/ 	.byte	0x03, 0x50
        /*007a*/ 	.short	0x0000


	//----- nvinfo : EIATTR_MAXREG_COUNT
	.align		4
        /*007c*/ 	.byte	0x03, 0x1b
        /*007e*/ 	.short	0x00ff


	//----- nvinfo : EIATTR_MERCURY_ISA_VERSION
	.align		4
        /*0080*/ 	.byte	0x03, 0x5f
        /*0082*/ 	.short	0x0101


	//----- nvinfo : EIATTR_INT_WARP_WIDE_INSTR_OFFSETS
	.align		4
        /*0084*/ 	.byte	0x04, 0x31
        /*0086*/ 	.short	(.L_23 - .L_22)


	//   ....[0]....
.L_22:
        /*0088*/ 	.word	0x00000940


	//   ....[1]....
        /*008c*/ 	.word	0x000009f0


	//----- nvinfo : EIATTR_VRC_CTA_INIT_COUNT
	.align		4
.L_23:
        /*0090*/ 	.byte	0x02, 0x4a
	.zero		1
	.zero		1


	//----- nvinfo : EIATTR_EXIT_INSTR_OFFSETS
	.align		4
        /*0094*/ 	.byte	0x04, 0x1c
        /*0096*/ 	.short	(.L_25 - .L_24)


	//   ....[0]....
.L_24:
        /*0098*/ 	.word	0x00000700


	//   ....[1]....
        /*009c*/ 	.word	0x00000920


	//   ....[2]....
        /*00a0*/ 	.word	0x00000a50


	//----- nvinfo : EIATTR_CBANK_PARAM_SIZE
	.align		4
.L_25:
        /*00a4*/ 	.byte	0x03, 0x19
        /*00a6*/ 	.short	0x0038


	//----- nvinfo : EIATTR_PARAM_CBANK
	.align		4
        /*00a8*/ 	.byte	0x04, 0x0a
        /*00aa*/ 	.short	(.L_27 - .L_26)
	.align		4
.L_26:
        /*00ac*/ 	.word	index@(.nv.constant0._Z12searchKernelmP6ResultPViS2_mmm)
        /*00b0*/ 	.short	0x0380
        /*00b2*/ 	.short	0x0038


	//----- nvinfo : EIATTR_SW_WAR
	.align		4
.L_27:
        /*00b4*/ 	.byte	0x04, 0x36
        /*00b6*/ 	.short	(.L_29 - .L_28)
.L_28:
        /*00b8*/ 	.word	0x00000008
.L_29:


//--------------------- .nv.callgraph             --------------------------
	.section	.nv.callgraph,"",@"SHT_CUDA_CALLGRAPH"
	.align	4
	.sectionentsize	8
	.align		4
        /*0000*/ 	.word	0x00000000
	.align		4
        /*0004*/ 	.word	0xffffffff
	.align		4
        /*0008*/ 	.word	0x00000000
	.align		4
        /*000c*/ 	.word	0xfffffffe
	.align		4
        /*0010*/ 	.word	0x00000000
	.align		4
        /*0014*/ 	.word	0xfffffffd
	.align		4
        /*0018*/ 	.word	0x00000000
	.align		4
        /*001c*/ 	.word	0xfffffffc


//--------------------- .text._Z12searchKernelmP6ResultPViS2_mmm --------------------------
	.section	.text._Z12searchKernelmP6ResultPViS2_mmm,"ax",@progbits
	.align	128
        .global         _Z12searchKernelmP6ResultPViS2_mmm
        .type           _Z12searchKernelmP6ResultPViS2_mmm,@function
        .size           _Z12searchKernelmP6ResultPViS2_mmm,(.L_x_1 - _Z12searchKernelmP6ResultPViS2_mmm)
        .other          _Z12searchKernelmP6ResultPViS2_mmm,@"STO_CUDA_ENTRY STV_DEFAULT"
_Z12searchKernelmP6ResultPViS2_mmm:
.text._Z12searchKernelmP6ResultPViS2_mmm:
[----:B------:R-:W-:Y:S01]  /*0000*/  LDC R1, c[0x0][0x37c] ;  /* 0x0000df00ff017b82 */ /* 0x000fe20000000800 */
[----:B------:R-:W0:Y:S07]  /*0010*/  S2R R3, SR_TID.X ;  /* 0x0000000000037919 */ /* 0x000e2e0000002100 */
[----:B------:R-:W0:Y:S01]  /*0020*/  S2UR UR4, SR_CTAID.X ;  /* 0x00000000000479c3 */ /* 0x000e220000002500 */
[----:B------:R-:W1:Y:S01]  /*0030*/  LDCU.64 UR6, c[0x0][0x380] ;  /* 0x00007000ff0677ac */ /* 0x000e620008000a00 */
[----:B------:R-:W2:Y:S06]  /*0040*/  LDCU UR5, c[0x0][0x3b0] ;  /* 0x00007600ff0577ac */ /* 0x000eac0008000800 */
[----:B------:R-:W0:Y:S08]  /*0050*/  LDC R0, c[0x0][0x360] ;  /* 0x0000d800ff007b82 */ /* 0x000e300000000800 */
[----:B------:R-:W3:Y:S01]  /*0060*/  LDC R5, c[0x0][0x3a0] ;  /* 0x0000e800ff057b82 */ /* 0x000ee20000000800 */
[----:B0-----:R-:W-:Y:S01]  /*0070*/  IMAD R0, R0, UR4, R3 ;  /* 0x0000000400007c24 */ /* 0x001fe2000f8e0203 */
[----:B------:R-:W0:Y:S04]  /*0080*/  LDCU UR4, c[0x0][0x3a8] ;  /* 0x00007500ff0477ac */ /* 0x000e280008000800 */
[----:B-1----:R-:W-:-:S05]  /*0090*/  IADD3 R0, P0, PT, R0, UR6, RZ ;  /* 0x0000000600007c10 */ /* 0x002fca000ff1e0ff */
[----:B------:R-:W-:Y:S02]  /*00a0*/  IMAD.SHL.U32 R2, R0, 0x10, RZ ;  /* 0x0000001000027824 */ /* 0x000fe400078e00ff */
[----:B------:R-:W-:-:S03]  /*00b0*/  IMAD.X R3, RZ, RZ, UR7, P0 ;  /* 0x00000007ff037e24 */ /* 0x000fc600080e06ff */
[----:B---3--:R-:W-:Y:S02]  /*00c0*/  LOP3.LUT R2, R2, 0xf, R5, 0xf8, !PT ;  /* 0x0000000f02027812 */ /* 0x008fe400078ef805 */
[----:B------:R-:W-:Y:S02]  /*00d0*/  SHF.L.U64.HI R3, R0, 0x4, R3 ;  /* 0x0000000400037819 */ /* 0x000fe40000010203 */
[----:B------:R-:W-:Y:S02]  /*00e0*/  LOP3.LUT R9, R2, 0xf3bcc909, RZ, 0x3c, !PT ;  /* 0xf3bcc90902097812 */ /* 0x000fe400078e3cff */
[----:B------:R-:W-:Y:S02]  /*00f0*/  LOP3.LUT R4, R3, 0x6a09e667, RZ, 0x3c, !PT ;  /* 0x6a09e66703047812 */ /* 0x000fe400078e3cff */
[----:B------:R-:W-:Y:S02]  /*0100*/  IADD3 R7, P0, PT, R9, 0x7f4a7c15, RZ ;  /* 0x7f4a7c1509077810 */ /* 0x000fe40007f1e0ff */
[----:B------:R-:W-:-:S02]  /*0110*/  SHF.R.U32.HI R11, RZ, 0x1e, R4 ;  /* 0x0000001eff0b7819 */ /* 0x000fc40000011604 */
[----:B------:R-:W-:Y:S02]  /*0120*/  IADD3.X R6, PT, PT, R4, -0x61c88647, RZ, P0, !PT ;  /* 0x9e3779b904067810 */ /* 0x000fe400007fe4ff */
[----:B------:R-:W-:Y:S02]  /*0130*/  SHF.R.U64 R9, R9, 0x1e, R4 ;  /* 0x0000001e09097819 */ /* 0x000fe40000001204 */
[--C-:B------:R-:W-:Y:S02]  /*0140*/  SHF.R.U32.HI R0, RZ, 0x1e, R6.reuse ;  /* 0x0000001eff007819 */ /* 0x100fe40000011606 */
[----:B------:R-:W-:Y:S02]  /*0150*/  LOP3.LUT R4, R11, 0x6a09e667, R3, 0x96, !PT ;  /* 0x6a09e6670b047812 */ /* 0x000fe400078e9603 */
[----:B------:R-:W-:Y:S02]  /*0160*/  LOP3.LUT R0, R0, R6, RZ, 0x3c, !PT ;  /* 0x0000000600007212 */ /* 0x000fe400078e3cff */
[----:B------:R-:W-:-:S02]  /*0170*/  SHF.R.U64 R6, R7, 0x1e, R6 ;  /* 0x0000001e07067819 */ /* 0x000fc40000001206 */
[----:B------:R-:W-:Y:S01]  /*0180*/  LOP3.LUT R8, R9, 0xf3bcc909, R2, 0x96, !PT ;  /* 0xf3bcc90909087812 */ /* 0x000fe200078e9602 */
[----:B------:R-:W-:Y:S01]  /*0190*/  IMAD R9, R4, 0x1ce4e5b9, RZ ;  /* 0x1ce4e5b904097824 */ /* 0x000fe200078e02ff */
[----:B------:R-:W-:Y:S01]  /*01a0*/  LOP3.LUT R6, R6, R7, RZ, 0x3c, !PT ;  /* 0x0000000706067212 */ /* 0x000fe200078e3cff */
[----:B------:R-:W-:Y:S02]  /*01b0*/  IMAD R7, R0, 0x1ce4e5b9, RZ ;  /* 0x1ce4e5b900077824 */ /* 0x000fe400078e02ff */
[----:B------:R-:W-:Y:S02]  /*01c0*/  IMAD R11, R8, -0x40a7b893, R9 ;  /* 0xbf58476d080b7824 */ /* 0x000fe400078e0209 */
[C---:B------:R-:W-:Y:S02]  /*01d0*/  IMAD R13, R6.reuse, -0x40a7b893, R7 ;  /* 0xbf58476d060d7824 */ /* 0x040fe400078e0207 */
[----:B------:R-:W-:-:S04]  /*01e0*/  IMAD.WIDE.U32 R6, R6, 0x1ce4e5b9, RZ ;  /* 0x1ce4e5b906067825 */ /* 0x000fc800078e00ff */
[----:B------:R-:W-:-:S04]  /*01f0*/  IMAD.WIDE.U32 R8, R8, 0x1ce4e5b9, RZ ;  /* 0x1ce4e5b908087825 */ /* 0x000fc800078e00ff */
[----:B------:R-:W-:Y:S02]  /*0200*/  IMAD.IADD R7, R7, 0x1, R13 ;  /* 0x0000000107077824 */ /* 0x000fe400078e020d */
[----:B------:R-:W-:-:S03]  /*0210*/  IMAD.IADD R11, R9, 0x1, R11 ;  /* 0x00000001090b7824 */ /* 0x000fc600078e020b */
[----:B------:R-:W-:Y:S02]  /*0220*/  SHF.R.U32.HI R0, RZ, 0x1b, R7 ;  /* 0x0000001bff007819 */ /* 0x000fe40000011607 */
[--C-:B------:R-:W-:Y:S02]  /*0230*/  SHF.R.U32.HI R4, RZ, 0x1b, R11.reuse ;  /* 0x0000001bff047819 */ /* 0x100fe4000001160b */
[----:B------:R-:W-:Y:S02]  /*0240*/  SHF.R.U64 R9, R8, 0x1b, R11 ;  /* 0x0000001b08097819 */ /* 0x000fe4000000120b */
[----:B------:R-:W-:Y:S02]  /*0250*/  LOP3.LUT R0, R0, R7, RZ, 0x3c, !PT ;  /* 0x0000000700007212 */ /* 0x000fe400078e3cff */
[----:B------:R-:W-:Y:S02]  /*0260*/  LOP3.LUT R4, R4, R11, RZ, 0x3c, !PT ;  /* 0x0000000b04047212 */ /* 0x000fe400078e3cff */
[----:B------:R-:W-:Y:S01]  /*0270*/  SHF.R.U64 R7, R6, 0x1b, R7 ;  /* 0x0000001b06077819 */ /* 0x000fe20000001207 */
[----:B------:R-:W-:Y:S01]  /*0280*/  IMAD R11, R0, 0x133111eb, RZ ;  /* 0x133111eb000b7824 */ /* 0x000fe200078e02ff */
[----:B------:R-:W-:Y:S01]  /*0290*/  LOP3.LUT R9, R9, R8, RZ, 0x3c, !PT ;  /* 0x0000000809097212 */ /* 0x000fe200078e3cff */
[----:B------:R-:W-:Y:S01]  /*02a0*/  IMAD R4, R4, 0x133111eb, RZ ;  /* 0x133111eb04047824 */ /* 0x000fe200078e02ff */
[----:B------:R-:W-:-:S03]  /*02b0*/  LOP3.LUT R8, R7, R6, RZ, 0x3c, !PT ;  /* 0x0000000607087212 */ /* 0x000fc600078e3cff */
[C---:B------:R-:W-:Y:S02]  /*02c0*/  IMAD R13, R9.reuse, -0x6b2fb645, R4 ;  /* 0x94d049bb090d7824 */ /* 0x040fe400078e0204 */
[----:B------:R-:W-:-:S04]  /*02d0*/  IMAD.WIDE.U32 R6, R9, 0x133111eb, RZ ;  /* 0x133111eb09067825 */ /* 0x000fc800078e00ff */
[C---:B------:R-:W-:Y:S02]  /*02e0*/  IMAD R11, R8.reuse, -0x6b2fb645, R11 ;  /* 0x94d049bb080b7824 */ /* 0x040fe400078e020b */
[----:B------:R-:W-:-:S04]  /*02f0*/  IMAD.WIDE.U32 R8, R8, 0x133111eb, RZ ;  /* 0x133111eb08087825 */ /* 0x000fc800078e00ff */
[----:B------:R-:W-:Y:S02]  /*0300*/  IMAD.IADD R13, R7, 0x1, R13 ;  /* 0x00000001070d7824 */ /* 0x000fe400078e020d */
[----:B------:R-:W-:-:S03]  /*0310*/  IMAD.IADD R11, R9, 0x1, R11 ;  /* 0x00000001090b7824 */ /* 0x000fc600078e020b */
[----:B------:R-:W-:Y:S02]  /*0320*/  SHF.R.U64 R9, R6, 0x1f, R13 ;  /* 0x0000001f06097819 */ /* 0x000fe4000000120d */
[----:B------:R-:W-:Y:S02]  /*0330*/  SHF.R.U64 R7, R8, 0x1f, R11 ;  /* 0x0000001f08077819 */ /* 0x000fe4000000120b */
[----:B------:R-:W-:Y:S02]  /*0340*/  LOP3.LUT R0, R9, R6, RZ, 0x3c, !PT ;  /* 0x0000000609007212 */ /* 0x000fe400078e3cff */
[----:B------:R-:W-:Y:S02]  /*0350*/  LOP3.LUT R7, R7, R8, RZ, 0x3c, !PT ;  /* 0x0000000807077212 */ /* 0x000fe400078e3cff */
[----:B------:R-:W-:Y:S02]  /*0360*/  SHF.R.U32.HI R10, RZ, 0x1f, R13 ;  /* 0x0000001fff0a7819 */ /* 0x000fe4000001160d */
[----:B------:R-:W-:-:S02]  /*0370*/  SHF.R.U32.HI R4, RZ, 0x1f, R11 ;  /* 0x0000001fff047819 */ /* 0x000fc4000001160b */
[----:B------:R-:W-:Y:S02]  /*0380*/  LOP3.LUT R17, R7, R0, RZ, 0x3c, !PT ;  /* 0x0000000007117212 */ /* 0x000fe400078e3cff */
[----:B------:R-:W-:Y:S02]  /*0390*/  LOP3.LUT R9, R10, R13, RZ, 0x3c, !PT ;  /* 0x0000000d0a097212 */ /* 0x000fe400078e3cff */
[----:B------:R-:W-:Y:S01]  /*03a0*/  LOP3.LUT R4, R4, R11, RZ, 0x3c, !PT ;  /* 0x0000000b04047212 */ /* 0x000fe200078e3cff */
[----:B------:R-:W-:Y:S01]  /*03b0*/  IMAD.SHL.U32 R11, R17, 0x200000, RZ ;  /* 0x00200000110b7824 */ /* 0x000fe200078e00ff */
[----:B------:R-:W-:Y:S02]  /*03c0*/  SHF.L.W.U32.HI R8, R0, 0x11, R9 ;  /* 0x0000001100087819 */ /* 0x000fe40000010e09 */
[----:B------:R-:W-:Y:S02]  /*03d0*/  LOP3.LUT R10, R4, R9, RZ, 0x3c, !PT ;  /* 0x00000009040a7212 */ /* 0x000fe400078e3cff */
[----:B------:R-:W-:-:S02]  /*03e0*/  LOP3.LUT R8, R8, R11, RZ, 0x3c, !PT ;  /* 0x0000000b08087212 */ /* 0x000fc400078e3cff */
[----:B------:R-:W-:Y:S02]  /*03f0*/  SHF.L.W.U32.HI R6, R9, 0x11, R0 ;  /* 0x0000001109067819 */ /* 0x000fe40000010e00 */
[----:B------:R-:W-:Y:S02]  /*0400*/  SHF.L.U64.HI R13, R17, 0x15, R10 ;  /* 0x00000015110d7819 */ /* 0x000fe4000001020a */
[----:B------:R-:W-:Y:S02]  /*0410*/  SHF.L.W.U32.HI R12, R10, 0x1c, R17 ;  /* 0x0000001c0a0c7819 */ /* 0x000fe40000010e11 */
[----:B------:R-:W-:Y:S02]  /*0420*/  LOP3.LUT R15, R8, R7, R0, 0x96, !PT ;  /* 0x00000007080f7212 */ /* 0x000fe400078e9600 */
[----:B------:R-:W-:Y:S02]  /*0430*/  LOP3.LUT R6, R6, R13, RZ, 0x3c, !PT ;  /* 0x0000000d06067212 */ /* 0x000fe400078e3cff */
[----:B------:R-:W-:-:S02]  /*0440*/  LOP3.LUT R14, R15, R12, RZ, 0x3c, !PT ;  /* 0x0000000c0f0e7212 */ /* 0x000fc400078e3cff */
[----:B------:R-:W-:Y:S02]  /*0450*/  SHF.L.W.U32.HI R17, R17, 0x1c, R10 ;  /* 0x0000001c11117819 */ /* 0x000fe40000010e0a */
[----:B------:R-:W-:Y:S01]  /*0460*/  LOP3.LUT R10, R6, R4, R9, 0x96, !PT ;  /* 0x00000004060a7212 */ /* 0x000fe200078e9609 */
[----:B------:R-:W-:Y:S01]  /*0470*/  IMAD.SHL.U32 R11, R14, 0x200000, RZ ;  /* 0x002000000e0b7824 */ /* 0x000fe200078e00ff */
[----:B------:R-:W-:Y:S02]  /*0480*/  IADD3 R20, P0, PT, R12, R15, RZ ;  /* 0x0000000f0c147210 */ /* 0x000fe40007f1e0ff */
        /* <DEDUP_REMOVED lines=9> */
[----:B------:R-:W-:Y:S01]  /*0520*/  LOP3.LUT R6, R6, R10, R17, 0x96, !PT ;  /* 0x0000000a06067212 */ /* 0x000fe200078e9611 */
[----:B------:R-:W-:Y:S01]  /*0530*/  IMAD.X R17, R17, 0x1, R10, P0 ;  /* 0x0000000111117824 */ /* 0x000fe200000e060a */
[----:B------:R-:W-:Y:S01]  /*0540*/  SHF.L.W.U32.HI R13, R14, 0x1c, R19 ;  /* 0x0000001c0e0d7819 */ /* 0x000fe20000010e13 */
[----:B------:R-:W-:Y:S01]  /*0550*/  IMAD.SHL.U32 R19, R18, 0x200000, RZ ;  /* 0x0020000012137824 */ /* 0x000fe200078e00ff */
[----:B------:R-:W-:Y:S02]  /*0560*/  SHF.L.W.U32.HI R16, R11, 0x11, R6 ;  /* 0x000000110b107819 */ /* 0x000fe40000010e06 */
[C---:B------:R-:W-:Y:S02]  /*0570*/  LOP3.LUT R21, R6.reuse, R13, RZ, 0x3c, !PT ;  /* 0x0000000d06157212 */ /* 0x040fe400078e3cff */
[----:B------:R-:W-:Y:S02]  /*0580*/  SHF.L.W.U32.HI R14, R6, 0x11, R11 ;  /* 0x00000011060e7819 */ /* 0x000fe40000010e0b */
[----:B------:R-:W-:-:S02]  /*0590*/  SHF.L.U64.HI R23, R18, 0x15, R21 ;  /* 0x0000001512177819 */ /* 0x000fc40000010215 */
[----:B------:R-:W-:Y:S02]  /*05a0*/  LOP3.LUT R16, R16, R19, RZ, 0x3c, !PT ;  /* 0x0000001310107212 */ /* 0x000fe400078e3cff */
[----:B------:R-:W-:Y:S02]  /*05b0*/  LOP3.LUT R23, R14, R23, RZ, 0x3c, !PT ;  /* 0x000000170e177212 */ /* 0x000fe400078e3cff */
[----:B------:R-:W-:Y:S02]  /*05c0*/  SHF.L.W.U32.HI R19, R21, 0x1c, R18 ;  /* 0x0000001c15137819 */ /* 0x000fe40000010e12 */
[----:B------:R-:W-:Y:S02]  /*05d0*/  LOP3.LUT R14, R16, R11, R8, 0x96, !PT ;  /* 0x0000000b100e7212 */ /* 0x000fe400078e9608 */
[----:B------:R-:W-:Y:S02]  /*05e0*/  SHF.L.W.U32.HI R12, R18, 0x1c, R21 ;  /* 0x0000001c120c7819 */ /* 0x000fe40000010e15 */
[----:B------:R-:W-:-:S02]  /*05f0*/  LOP3.LUT R23, R23, R6, R13, 0x96, !PT ;  /* 0x0000000617177212 */ /* 0x000fc400078e960d */
[----:B------:R-:W-:-:S05]  /*0600*/  IADD3 R16, P1, PT, R19, R14, RZ ;  /* 0x0000000e13107210 */ /* 0x000fca0007f3e0ff */
[----:B------:R-:W-:Y:S01]  /*0610*/  IMAD.X R21, R12, 0x1, R23, P1 ;  /* 0x000000010c157824 */ /* 0x000fe200008e0617 */
[----:B------:R-:W-:Y:S02]  /*0620*/  SHF.L.W.U32.HI R12, R17, 0x11, R20 ;  /* 0x00000011110c7819 */ /* 0x000fe40000010e14 */
[----:B------:R-:W-:Y:S02]  /*0630*/  SHF.L.W.U32.HI R17, R20, 0x11, R17 ;  /* 0x0000001114117819 */ /* 0x000fe40000010e11 */
[----:B------:R-:W-:Y:S02]  /*0640*/  SHF.L.W.U32.HI R19, R21, 0x11, R16 ;  /* 0x0000001115137819 */ /* 0x000fe40000010e10 */
[----:B------:R-:W-:Y:S02]  /*0650*/  IADD3 RZ, P0, PT, R12, R15, RZ ;  /* 0x0000000f0cff7210 */ /* 0x000fe40007f1e0ff */
[----:B------:R-:W-:Y:S02]  /*0660*/  SHF.L.W.U32.HI R12, R16, 0x11, R21 ;  /* 0x00000011100c7819 */ /* 0x000fe40000010e15 */
[----:B------:R-:W-:Y:S01]  /*0670*/  IADD3 RZ, P1, PT, R19, R14, RZ ;  /* 0x0000000e13ff7210 */ /* 0x000fe20007f3e0ff */
[----:B------:R-:W-:-:S04]  /*0680*/  IMAD.X R17, R17, 0x1, R10, P0 ;  /* 0x0000000111117824 */ /* 0x000fc800000e060a */
[----:B------:R-:W-:Y:S01]  /*0690*/  IMAD.X R10, R12, 0x1, R23, P1 ;  /* 0x000000010c0a7824 */ /* 0x000fe200008e0617 */
[----:B------:R-:W-:-:S04]  /*06a0*/  LOP3.LUT R12, R17, 0x1, RZ, 0xfc, !PT ;  /* 0x00000001110c7812 */ /* 0x000fc800078efcff */
[----:B------:R-:W-:Y:S01]  /*06b0*/  LOP3.LUT R14, R10, 0x1, RZ, 0xfc, !PT ;  /* 0x000000010a0e7812 */ /* 0x000fe200078efcff */
[----:B0-----:R-:W-:Y:S01]  /*06c0*/  IMAD R15, R12, UR4, RZ ;  /* 0x000000040c0f7c24 */ /* 0x001fe2000f8e02ff */
[----:B------:R-:W-:-:S03]  /*06d0*/  LOP3.LUT R12, R2, R5, RZ, 0x3c, !PT ;  /* 0x00000005020c7212 */ /* 0x000fc600078e3cff */
[----:B--2---:R-:W-:-:S05]  /*06e0*/  IMAD R15, R14, UR5, R15 ;  /* 0x000000050e0f7c24 */ /* 0x004fca000f8e020f */
[----:B------:R-:W-:-:S13]  /*06f0*/  ISETP.NE.AND P0, PT, R15, R12, PT ;  /* 0x0000000c0f00720c */ /* 0x000fda0003f05270 */
[----:B------:R-:W-:Y:S05]  /*0700*/  @P0 EXIT ;  /* 0x000000000000094d */ /* 0x000fea0003800000 */
[----:B------:R-:W-:Y:S01]  /*0710*/  IADD3 R12, P0, PT, R7, R0, RZ ;  /* 0x00000000070c7210 */ /* 0x000fe20007f1e0ff */
[----:B------:R-:W0:Y:S01]  /*0720*/  LDCU UR6, c[0x0][0x3ac] ;  /* 0x00007580ff0677ac */ /* 0x000e220008000800 */
[----:B------:R-:W-:-:S03]  /*0730*/  SHF.R.S32.HI R14, RZ, 0x1f, R17 ;  /* 0x0000001fff0e7819 */ /* 0x000fc60000011411 */
[----:B------:R-:W-:Y:S01]  /*0740*/  IMAD.X R15, R4, 0x1, R9, P0 ;  /* 0x00000001040f7824 */ /* 0x000fe200000e0609 */
[----:B------:R-:W-:Y:S01]  /*0750*/  IADD3 R4, P1, PT, R8, R11, RZ ;  /* 0x0000000b08047210 */ /* 0x000fe20007f3e0ff */
[----:B------:R-:W1:Y:S03]  /*0760*/  LDCU UR7, c[0x0][0x3b4] ;  /* 0x00007680ff0777ac */ /* 0x000e660008000800 */
[----:B------:R-:W-:Y:S02]  /*0770*/  SHF.L.W.U32.HI R7, R15, 0x11, R12 ;  /* 0x000000110f077819 */ /* 0x000fe40000010e0c */
[----:B------:R-:W-:Y:S02]  /*0780*/  SHF.L.W.U32.HI R8, R12, 0x11, R15 ;  /* 0x000000110c087819 */ /* 0x000fe40000010e0f */
[----:B------:R-:W-:Y:S01]  /*0790*/  IADD3 RZ, P0, PT, R7, R0, RZ ;  /* 0x0000000007ff7210 */ /* 0x000fe20007f1e0ff */
[----:B------:R-:W-:Y:S01]  /*07a0*/  IMAD.X R7, R13, 0x1, R6, P1 ;  /* 0x000000010d077824 */ /* 0x000fe200008e0606 */
[----:B------:R-:W-:-:S04]  /*07b0*/  IADD3 R12, P1, PT, RZ, R17, RZ ;  /* 0x00000011ff0c7210 */ /* 0x000fc80007f3e0ff */
[----:B------:R-:W-:Y:S02]  /*07c0*/  SHF.L.W.U32.HI R0, R7, 0x11, R4 ;  /* 0x0000001107007819 */ /* 0x000fe40000010e04 */
[----:B------:R-:W-:Y:S02]  /*07d0*/  IADD3.X R9, PT, PT, R14, R8, R9, P1, P0 ;  /* 0x000000080e097210 */ /* 0x000fe40000fe0409 */
[----:B------:R-:W-:Y:S02]  /*07e0*/  SHF.L.W.U32.HI R7, R4, 0x11, R7 ;  /* 0x0000001104077819 */ /* 0x000fe40000010e07 */
[----:B------:R-:W-:Y:S01]  /*07f0*/  LOP3.LUT R8, R12, 0x1, RZ, 0xfc, !PT ;  /* 0x000000010c087812 */ /* 0x000fe200078efcff */
[----:B------:R-:W-:Y:S01]  /*0800*/  IMAD R13, R9, UR4, RZ ;  /* 0x00000004090d7c24 */ /* 0x000fe2000f8e02ff */
[----:B------:R-:W-:Y:S02]  /*0810*/  IADD3 RZ, P0, PT, R0, R11, RZ ;  /* 0x0000000b00ff7210 */ /* 0x000fe40007f1e0ff */
[----:B------:R-:W-:Y:S01]  /*0820*/  SHF.R.S32.HI R4, RZ, 0x1f, R10 ;  /* 0x0000001fff047819 */ /* 0x000fe2000001140a */
[C---:B0-----:R-:W-:Y:S01]  /*0830*/  IMAD R13, R8.reuse, UR6, R13 ;  /* 0x00000006080d7c24 */ /* 0x041fe2000f8e020d */
[----:B------:R-:W-:Y:S01]  /*0840*/  IADD3 R0, P1, PT, RZ, R10, RZ ;  /* 0x0000000aff007210 */ /* 0x000fe20007f3e0ff */
[----:B------:R-:W-:Y:S01]  /*0850*/  IMAD.WIDE.U32 R10, R8, UR4, RZ ;  /* 0x00000004080a7c25 */ /* 0x000fe2000f8e00ff */
[----:B------:R-:W0:Y:S02]  /*0860*/  LDCU UR6, c[0x0][0x3a4] ;  /* 0x00007480ff0677ac */ /* 0x000e240008000800 */
[----:B------:R-:W-:Y:S01]  /*0870*/  IADD3.X R7, PT, PT, R4, R7, R6, P1, P0 ;  /* 0x0000000704077210 */ /* 0x000fe20000fe0406 */
[----:B------:R-:W-:Y:S01]  /*0880*/  IMAD.IADD R11, R11, 0x1, R13 ;  /* 0x000000010b0b7824 */ /* 0x000fe200078e020d */
[----:B------:R-:W-:-:S03]  /*0890*/  LOP3.LUT R6, R0, 0x1, RZ, 0xfc, !PT ;  /* 0x0000000100067812 */ /* 0x000fc600078efcff */
[----:B------:R-:W-:Y:S02]  /*08a0*/  IMAD R13, R7, UR5, RZ ;  /* 0x00000005070d7c24 */ /* 0x000fe4000f8e02ff */
[----:B------:R-:W-:-:S04]  /*08b0*/  IMAD.WIDE.U32 R10, R6, UR5, R10 ;  /* 0x00000005060a7c25 */ /* 0x000fc8000f8e000a */
[----:B-1----:R-:W-:Y:S01]  /*08c0*/  IMAD R13, R6, UR7, R13 ;  /* 0x00000007060d7c24 */ /* 0x002fe2000f8e020d */
[----:B------:R-:W-:-:S03]  /*08d0*/  LOP3.LUT R0, R10, R2, RZ, 0x3c, !PT ;  /* 0x000000020a007212 */ /* 0x000fc600078e3cff */
[----:B------:R-:W-:Y:S01]  /*08e0*/  IMAD.IADD R11, R11, 0x1, R13 ;  /* 0x000000010b0b7824 */ /* 0x000fe200078e020d */
[----:B------:R-:W-:-:S04]  /*08f0*/  ISETP.NE.U32.AND P0, PT, R0, R5, PT ;  /* 0x000000050000720c */ /* 0x000fc80003f05070 */
[----:B------:R-:W-:-:S04]  /*0900*/  LOP3.LUT R0, R11, R3, RZ, 0x3c, !PT ;  /* 0x000000030b007212 */ /* 0x000fc800078e3cff */
[----:B0-----:R-:W-:-:S13]  /*0910*/  ISETP.NE.AND.EX P0, PT, R0, UR6, PT, P0 ;  /* 0x0000000600007c0c */ /* 0x001fda000bf05300 */
[----:B------:R-:W-:Y:S05]  /*0920*/  @P0 EXIT ;  /* 0x000000000000094d */ /* 0x000fea0003800000 */
[----:B------:R-:W0:Y:S01]  /*0930*/  S2R R11, SR_LANEID ;  /* 0x00000000000b7919 */ /* 0x000e220000000000 */
[----:B------:R-:W-:Y:S01]  /*0940*/  VOTEU.ANY UR6, UPT, PT ;  /* 0x0000000000067886 */ /* 0x000fe200038e0100 */
[----:B------:R-:W1:Y:S01]  /*0950*/  LDC.64 R4, c[0x0][0x390] ;  /* 0x0000e400ff047b82 */ /* 0x000e620000000a00 */
[----:B------:R-:W0:Y:S01]  /*0960*/  FLO.U32 R0, UR6 ;  /* 0x0000000600007d00 */ /* 0x000e2200080e0000 */
[----:B------:R-:W1:Y:S07]  /*0970*/  LDCU.64 UR4, c[0x0][0x358] ;  /* 0x00006b00ff0477ac */ /* 0x000e6e0008000a00 */
[----:B------:R-:W1:Y:S01]  /*0980*/  POPC R15, UR6 ;  /* 0x00000006000f7d09 */ /* 0x000e620008000000 */
[----:B0-----:R-:W-:Y:S01]  /*0990*/  ISETP.EQ.U32.AND P0, PT, R0, R11, PT ;  /* 0x0000000b0000720c */ /* 0x001fe20003f02070 */
[----:B------:R-:W0:Y:S01]  /*09a0*/  S2R R12, SR_LTMASK ;  /* 0x00000000000c7919 */ /* 0x000e220000003900 */
[----:B------:R-:W2:Y:S11]  /*09b0*/  LDC.64 R10, c[0x0][0x388] ;  /* 0x0000e200ff0a7b82 */ /* 0x000eb60000000a00 */
[----:B-1----:R-:W3:Y:S01]  /*09c0*/  @P0 ATOMG.E.ADD.STRONG.GPU PT, R5, desc[UR4][R4.64], R15 ;  /* 0x8000000f040509a8 */ /* 0x002ee200081ef104 */
[----:B0-----:R-:W-:-:S06]  /*09d0*/  LOP3.LUT R12, R12, UR6, RZ, 0xc0, !PT ;  /* 0x000000060c0c7c12 */ /* 0x001fcc000f8ec0ff */
[----:B------:R-:W0:Y:S01]  /*09e0*/  POPC R12, R12 ;  /* 0x0000000c000c7309 */ /* 0x000e220000000000 */
[----:B---3--:R-:W0:Y:S02]  /*09f0*/  SHFL.IDX PT, R13, R5, R0, 0x1f ;  /* 0x00001f00050d7589 */ /* 0x008e2400000e0000 */
[----:B0-----:R-:W-:-:S04]  /*0a00*/  IMAD.IADD R13, R13, 0x1, R12 ;  /* 0x000000010d0d7824 */ /* 0x001fc800078e020c */
[----:B--2---:R-:W-:-:S05]  /*0a10*/  IMAD.WIDE R10, R13, 0x18, R10 ;  /* 0x000000180d0a7825 */ /* 0x004fca00078e020a */
[----:B------:R-:W-:Y:S04]  /*0a20*/  STG.E.64 desc[UR4][R10.64], R2 ;  /* 0x000000020a007986 */ /* 0x000fe8000c101b04 */
[----:B------:R-:W-:Y:S04]  /*0a30*/  STG.E.64 desc[UR4][R10.64+0x8], R8 ;  /* 0x000008080a007986 */ /* 0x000fe8000c101b04 */
[----:B------:R-:W-:Y:S01]  /*0a40*/  STG.E.64 desc[UR4][R10.64+0x10], R6 ;  /* 0x000010060a007986 */ /* 0x000fe2000c101b04 */
[----:B------:R-:W-:Y:S05]  /*0a50*/  EXIT ;  /* 0x000000000000794d */ /* 0x000fea0003800000 */
.L_x_0:
[----:B------:R-:W-:-:S00]  /*0a60*/  BRA `(.L_x_0) ;  /* 0xfffffffc00fc7947 */ /* 0x000fc0000383ffff */
[----:B------:R-:W-:-:S00]  /*0a70*/  NOP ;  /* 0x0000000000007918 */ /* 0x000fc00000000000 */
        /* <DEDUP_REMOVED lines=8> */
.L_x_1:


//--------------------- .nv.shared.reserved.0     --------------------------
	.section	.nv.shared.reserved.0,"aw",@nobits
	.weak		__nv_reservedSMEM_offset_0_alias
	.size		__nv_reservedSMEM_offset_0_alias, 0, 64
	.other		__nv_reservedSMEM_offset_0_alias,@"STO_CUDA_RESERVED_SHARED STV_DEFAULT"
__nv_reservedSMEM_offset_0_alias:
	.zero		0
	.zero		64


//--------------------- .nv.constant0._Z12searchKernelmP6ResultPViS2_mmm --------------------------
	.section	.nv.constant0._Z12searchKernelmP6ResultPViS2_mmm,"a",@progbits
	.sectionflags	@""
	.align	4
.nv.constant0._Z12searchKernelmP6ResultPViS2_mmm:
	.zero		952


//--------------------- SYMBOLS --------------------------

	.type		.nv.reservedSmem.offset0,@object
	.size		.nv.reservedSmem.offset0,0x4
